//
// Generated by NVIDIA NVVM Compiler
//
// Compiler Build ID: CL-36424714
// Cuda compilation tools, release 13.0, V13.0.88
// Based on NVVM 20.0.0
//

.version 9.0
.target sm_100
.address_size 64

	// .globl	_Z6reducePfS_

.visible .entry _Z6reducePfS_(
	.param .u64 .ptr .align 1 _Z6reducePfS__param_0,
	.param .u64 .ptr .align 1 _Z6reducePfS__param_1
)
{


	ret;

}


// ===== COMPILED SASS (sm_100) =====

	.target	sm_100

	.elftype	@"ET_EXEC"


//--------------------- .note.nv.tkinfo           --------------------------
	.section	.note.nv.tkinfo,"",@"SHT_NOTE"
	.sectionflags	@"SHF_NOTE_NV_TKINFO"
	.tkinfo
        /*0018*/ 	.word	0x00000002
        /*0030*/ 	.string	""
        /*0030*/ 	.string	"ptxas"
        /*0030*/ 	.string	"Cuda compilation tools, release 13.0, V13.0.88"
        /*0030*/ 	.string	"Build cuda_13.0.r13.0/compiler.36424714_0"
        /*0030*/ 	.string	"-arch sm_100 -m 64 "



//--------------------- .note.nv.cuinfo           --------------------------
	.section	.note.nv.cuinfo,"",@"SHT_NOTE"
	.sectionflags	@"SHF_NOTE_NV_CUINFO"
        /*0018*/ 	.short	0x0002
        /*001a*/ 	.short	0x0064
        /*001c*/ 	.short	0x0082
	.zero		2


//--------------------- .nv.info                  --------------------------
	.section	.nv.info,"",@"SHT_CUDA_INFO"
	.align	4


	//----- nvinfo : EIATTR_REGCOUNT
	.align		4
        /*0000*/ 	.byte	0x04, 0x2f
        /*0002*/ 	.short	(.L_1 - .L_0)
	.align		4
.L_0:
        /*0004*/ 	.word	index@(_Z6reducePfS_)
        /*0008*/ 	.word	0x00000004


	//----- nvinfo : EIATTR_FRAME_SIZE
	.align		4
.L_1:
        /*000c*/ 	.byte	0x04, 0x11
        /*000e*/ 	.short	(.L_3 - .L_2)
	.align		4
.L_2:
        /*0010*/ 	.word	index@(_Z6reducePfS_)
        /*0014*/ 	.word	0x00000000


	//----- nvinfo : EIATTR_MIN_STACK_SIZE
	.align		4
.L_3:
        /*0018*/ 	.byte	0x04, 0x12
        /*001a*/ 	.short	(.L_5 - .L_4)
	.align		4
.L_4:
        /*001c*/ 	.word	index@(_Z6reducePfS_)
        /*0020*/ 	.word	0x00000000
.L_5:


//--------------------- .nv.compat                --------------------------
	.section	.nv.compat,"",@"SHT_CUDA_COMPAT_INFO"
	.align	4
        /*0000*/ 	.byte	0x02, 0x09, 0x00, 0x00, 0x02, 0x02, 0x01, 0x00, 0x02, 0x05, 0x05, 0x00, 0x03, 0x07, 0x01, 0x01
        /*0010*/ 	.byte	0x02, 0x03, 0x00, 0x00, 0x02, 0x06, 0x01, 0x00, 0x04, 0x0b, 0x08, 0x00, 0x09, 0x00, 0x00, 0x00
        /*0020*/ 	.byte	0x00, 0x00, 0x00, 0x00


//--------------------- .nv.info._Z6reducePfS_    --------------------------
	.section	.nv.info._Z6reducePfS_,"",@"SHT_CUDA_INFO"
	.sectionflags	@""
	.align	4


	//----- nvinfo : EIATTR_CUDA_API_VERSION
	.align		4
        /*0000*/ 	.byte	0x04, 0x37
        /*0002*/ 	.short	(.L_7 - .L_6)
.L_6:
        /*0004*/ 	.word	0x00000082


	//----- nvinfo : EIATTR_KPARAM_INFO
	.align		4
.L_7:
        /*0008*/ 	.byte	0x04, 0x17
        /*000a*/ 	.short	(.L_9 - .L_8)
.L_8:
        /*000c*/ 	.word	0x00000000
        /*0010*/ 	.short	0x0001
        /*0012*/ 	.short	0x0008
        /*0014*/ 	.byte	0x00, 0xf5, 0x21, 0x00


	//----- nvinfo : EIATTR_KPARAM_INFO
	.align		4
.L_9:
        /*0018*/ 	.byte	0x04, 0x17
        /*001a*/ 	.short	(.L_11 - .L_10)
.L_10:
        /*001c*/ 	.word	0x00000000
        /*0020*/ 	.short	0x0000
        /*0022*/ 	.short	0x0000
        /*0024*/ 	.byte	0x00, 0xf5, 0x21, 0x00


	//----- nvinfo : EIATTR_SPARSE_MMA_MASK
	.align		4
.L_11:
        /*0028*/ 	.byte	0x03, 0x50
        /*002a*/ 	.short	0x0000


	//----- nvinfo : EIATTR_MAXREG_COUNT
	.align		4
        /*002c*/ 	.byte	0x03, 0x1b
        /*002e*/ 	.short	0x00ff


	//----- nvinfo : EIATTR_MERCURY_ISA_VERSION
	.align		4
        /*0030*/ 	.byte	0x03, 0x5f
        /*0032*/ 	.short	0x0101


	//----- nvinfo : EIATTR_VRC_CTA_INIT_COUNT
	.align		4
        /*0034*/ 	.byte	0x02, 0x4a
	.zero		1
	.zero		1


	//----- nvinfo : EIATTR_EXIT_INSTR_OFFSETS
	.align		4
        /*0038*/ 	.byte	0x04, 0x1c
        /*003a*/ 	.short	(.L_13 - .L_12)


	//   ....[0]....
.L_12:
        /*003c*/ 	.word	0x00000010


	//----- nvinfo : EIATTR_CBANK_PARAM_SIZE
	.align		4
.L_13:
        /*0040*/ 	.byte	0x03, 0x19
        /*0042*/ 	.short	0x0010


	//----- nvinfo : EIATTR_PARAM_CBANK
	.align		4
        /*0044*/ 	.byte	0x04, 0x0a
        /*0046*/ 	.short	(.L_15 - .L_14)
	.align		4
.L_14:
        /*0048*/ 	.word	index@(.nv.constant0._Z6reducePfS_)
        /*004c*/ 	.short	0x0380
        /*004e*/ 	.short	0x0010


	//----- nvinfo : EIATTR_SW_WAR
	.align		4
.L_15:
        /*0050*/ 	.byte	0x04, 0x36
        /*0052*/ 	.short	(.L_17 - .L_16)
.L_16:
        /*0054*/ 	.word	0x00000008
.L_17:


//--------------------- .nv.callgraph             --------------------------
	.section	.nv.callgraph,"",@"SHT_CUDA_CALLGRAPH"
	.align	4
	.sectionentsize	8
	.align		4
        /*0000*/ 	.word	0x00000000
	.align		4
        /*0004*/ 	.word	0xffffffff
	.align		4
        /*0008*/ 	.word	0x00000000
	.align		4
        /*000c*/ 	.word	0xfffffffe
	.align		4
        /*0010*/ 	.word	0x00000000
	.align		4
        /*0014*/ 	.word	0xfffffffd
	.align		4
        /*0018*/ 	.word	0x00000000
	.align		4
        /*001c*/ 	.word	0xfffffffc


//--------------------- .text._Z6reducePfS_       --------------------------
	.section	.text._Z6reducePfS_,"ax",@progbits
	.align	128
        .global         _Z6reducePfS_
        .type           _Z6reducePfS_,@function
        .size           _Z6reducePfS_,(.L_x_1 - _Z6reducePfS_)
        .other          _Z6reducePfS_,@"STO_CUDA_ENTRY STV_DEFAULT"
_Z6reducePfS_:
.text._Z6reducePfS_:
[----:B------:R-:W-:Y:S01]  /*0000*/  LDC R1, c[0x0][0x37c] ;  /* 0x0000df00ff017b82 */ /* 0x000fe20000000800 */
[----:B------:R-:W-:Y:S05]  /*0010*/  EXIT ;  /* 0x000000000000794d */ /* 0x000fea0003800000 */
.L_x_0:
[----:B------:R-:W-:-:S00]  /*0020*/  BRA `(.L_x_0) ;  /* 0xfffffffc00fc7947 */ /* 0x000fc0000383ffff */
[----:B------:R-:W-:-:S00]  /*0030*/  NOP ;  /* 0x0000000000007918 */ /* 0x000fc00000000000 */
        /* <DEDUP_REMOVED lines=12> */
.L_x_1:


//--------------------- .nv.shared.reserved.0     --------------------------
	.section	.nv.shared.reserved.0,"aw",@nobits
	.weak		__nv_reservedSMEM_offset_0_alias
	.size		__nv_reservedSMEM_offset_0_alias, 0, 64
	.other		__nv_reservedSMEM_offset_0_alias,@"STO_CUDA_RESERVED_SHARED STV_DEFAULT"
__nv_reservedSMEM_offset_0_alias:
	.zero		0
	.zero		64


//--------------------- .nv.constant0._Z6reducePfS_ --------------------------
	.section	.nv.constant0._Z6reducePfS_,"a",@progbits
	.sectionflags	@""
	.align	4
.nv.constant0._Z6reducePfS_:
	.zero		912


//--------------------- SYMBOLS --------------------------

	.type		.nv.reservedSmem.offset0,@object
	.size		.nv.reservedSmem.offset0,0x4
